//
// Generated by NVIDIA NVVM Compiler
//
// Compiler Build ID: CL-36424714
// Cuda compilation tools, release 13.0, V13.0.88
// Based on NVVM 20.0.0
//

.version 9.0
.target sm_100
.address_size 64

	// .globl	_Z10CudaKernelPfS_mmm

.visible .entry _Z10CudaKernelPfS_mmm(
	.param .u64 .ptr .align 1 _Z10CudaKernelPfS_mmm_param_0,
	.param .u64 .ptr .align 1 _Z10CudaKernelPfS_mmm_param_1,
	.param .u64 _Z10CudaKernelPfS_mmm_param_2,
	.param .u64 _Z10CudaKernelPfS_mmm_param_3,
	.param .u64 _Z10CudaKernelPfS_mmm_param_4
)
{
	.reg .pred 	%p<10>;
	.reg .b32 	%r<3>;
	.reg .b32 	%f<83>;
	.reg .b64 	%rd<38>;

	ld.param.u64 	%rd23, [_Z10CudaKernelPfS_mmm_param_0];
	ld.param.u64 	%rd21, [_Z10CudaKernelPfS_mmm_param_1];
	ld.param.u64 	%rd22, [_Z10CudaKernelPfS_mmm_param_2];
	ld.param.u64 	%rd24, [_Z10CudaKernelPfS_mmm_param_3];
	cvta.to.global.u64 	%rd1, %rd23;
	mov.u32 	%r1, %ctaid.x;
	mov.u32 	%r2, %tid.x;
	cvt.u64.u32 	%rd25, %r1;
	cvt.u64.u32 	%rd26, %r2;
	mad.lo.s64 	%rd2, %rd24, %rd25, %rd26;
	setp.eq.s64 	%p1, %rd22, 0;
	mov.f32 	%f82, 0f00000000;
	@%p1 bra 	$L__BB0_12;
	shl.b64 	%rd27, %rd2, 2;
	add.s64 	%rd33, %rd1, %rd27;
	and.b64  	%rd4, %rd22, 15;
	setp.lt.u64 	%p2, %rd22, 16;
	mov.f32 	%f82, 0f00000000;
	@%p2 bra 	$L__BB0_4;
	and.b64  	%rd31, %rd22, -16;
	mov.f32 	%f82, 0f00000000;
$L__BB0_3:
	.pragma "nounroll";
	ld.global.f32 	%f18, [%rd33];
	add.f32 	%f19, %f82, %f18;
	ld.global.f32 	%f20, [%rd33+4];
	add.f32 	%f21, %f19, %f20;
	ld.global.f32 	%f22, [%rd33+8];
	add.f32 	%f23, %f21, %f22;
	ld.global.f32 	%f24, [%rd33+12];
	add.f32 	%f25, %f23, %f24;
	ld.global.f32 	%f26, [%rd33+16];
	add.f32 	%f27, %f25, %f26;
	ld.global.f32 	%f28, [%rd33+20];
	add.f32 	%f29, %f27, %f28;
	ld.global.f32 	%f30, [%rd33+24];
	add.f32 	%f31, %f29, %f30;
	ld.global.f32 	%f32, [%rd33+28];
	add.f32 	%f33, %f31, %f32;
	ld.global.f32 	%f34, [%rd33+32];
	add.f32 	%f35, %f33, %f34;
	ld.global.f32 	%f36, [%rd33+36];
	add.f32 	%f37, %f35, %f36;
	ld.global.f32 	%f38, [%rd33+40];
	add.f32 	%f39, %f37, %f38;
	ld.global.f32 	%f40, [%rd33+44];
	add.f32 	%f41, %f39, %f40;
	ld.global.f32 	%f42, [%rd33+48];
	add.f32 	%f43, %f41, %f42;
	ld.global.f32 	%f44, [%rd33+52];
	add.f32 	%f45, %f43, %f44;
	ld.global.f32 	%f46, [%rd33+56];
	add.f32 	%f47, %f45, %f46;
	ld.global.f32 	%f48, [%rd33+60];
	add.f32 	%f82, %f47, %f48;
	add.s64 	%rd33, %rd33, 64;
	add.s64 	%rd31, %rd31, -16;
	setp.ne.s64 	%p3, %rd31, 0;
	@%p3 bra 	$L__BB0_3;
$L__BB0_4:
	setp.eq.s64 	%p4, %rd4, 0;
	@%p4 bra 	$L__BB0_12;
	and.b64  	%rd11, %rd22, 7;
	setp.lt.u64 	%p5, %rd4, 8;
	@%p5 bra 	$L__BB0_7;
	ld.global.f32 	%f50, [%rd33];
	add.f32 	%f51, %f82, %f50;
	ld.global.f32 	%f52, [%rd33+4];
	add.f32 	%f53, %f51, %f52;
	ld.global.f32 	%f54, [%rd33+8];
	add.f32 	%f55, %f53, %f54;
	ld.global.f32 	%f56, [%rd33+12];
	add.f32 	%f57, %f55, %f56;
	ld.global.f32 	%f58, [%rd33+16];
	add.f32 	%f59, %f57, %f58;
	ld.global.f32 	%f60, [%rd33+20];
	add.f32 	%f61, %f59, %f60;
	ld.global.f32 	%f62, [%rd33+24];
	add.f32 	%f63, %f61, %f62;
	ld.global.f32 	%f64, [%rd33+28];
	add.f32 	%f82, %f63, %f64;
	add.s64 	%rd33, %rd33, 32;
$L__BB0_7:
	setp.eq.s64 	%p6, %rd11, 0;
	@%p6 bra 	$L__BB0_12;
	and.b64  	%rd36, %rd22, 3;
	setp.lt.u64 	%p7, %rd11, 4;
	@%p7 bra 	$L__BB0_10;
	ld.global.f32 	%f66, [%rd33];
	add.f32 	%f67, %f82, %f66;
	ld.global.f32 	%f68, [%rd33+4];
	add.f32 	%f69, %f67, %f68;
	ld.global.f32 	%f70, [%rd33+8];
	add.f32 	%f71, %f69, %f70;
	ld.global.f32 	%f72, [%rd33+12];
	add.f32 	%f82, %f71, %f72;
	add.s64 	%rd33, %rd33, 16;
$L__BB0_10:
	setp.eq.s64 	%p8, %rd36, 0;
	@%p8 bra 	$L__BB0_12;
$L__BB0_11:
	.pragma "nounroll";
	ld.global.f32 	%f73, [%rd33];
	add.f32 	%f82, %f82, %f73;
	add.s64 	%rd33, %rd33, 4;
	add.s64 	%rd36, %rd36, -1;
	setp.ne.s64 	%p9, %rd36, 0;
	@%p9 bra 	$L__BB0_11;
$L__BB0_12:
	cvta.to.global.u64 	%rd28, %rd21;
	shl.b64 	%rd29, %rd2, 2;
	add.s64 	%rd30, %rd28, %rd29;
	st.global.f32 	[%rd30], %f82;
	ret;

}


// ===== COMPILED SASS (sm_100) =====

	.target	sm_100

	.elftype	@"ET_EXEC"


//--------------------- .note.nv.tkinfo           --------------------------
	.section	.note.nv.tkinfo,"",@"SHT_NOTE"
	.sectionflags	@"SHF_NOTE_NV_TKINFO"
	.tkinfo
        /*0018*/ 	.word	0x00000002
        /*0030*/ 	.string	""
        /*0030*/ 	.string	"ptxas"
        /*0030*/ 	.string	"Cuda compilation tools, release 13.0, V13.0.88"
        /*0030*/ 	.string	"Build cuda_13.0.r13.0/compiler.36424714_0"
        /*0030*/ 	.string	"-arch sm_100 -m 64 "



//--------------------- .note.nv.cuinfo           --------------------------
	.section	.note.nv.cuinfo,"",@"SHT_NOTE"
	.sectionflags	@"SHF_NOTE_NV_CUINFO"
        /*0018*/ 	.short	0x0002
        /*001a*/ 	.short	0x0064
        /*001c*/ 	.short	0x0082
	.zero		2


//--------------------- .nv.info                  --------------------------
	.section	.nv.info,"",@"SHT_CUDA_INFO"
	.align	4


	//----- nvinfo : EIATTR_REGCOUNT
	.align		4
        /*0000*/ 	.byte	0x04, 0x2f
        /*0002*/ 	.short	(.L_1 - .L_0)
	.align		4
.L_0:
        /*0004*/ 	.word	index@(_Z10CudaKernelPfS_mmm)
        /*0008*/ 	.word	0x0000001d


	//----- nvinfo : EIATTR_FRAME_SIZE
	.align		4
.L_1:
        /*000c*/ 	.byte	0x04, 0x11
        /*000e*/ 	.short	(.L_3 - .L_2)
	.align		4
.L_2:
        /*0010*/ 	.word	index@(_Z10CudaKernelPfS_mmm)
        /*0014*/ 	.word	0x00000000


	//----- nvinfo : EIATTR_MIN_STACK_SIZE
	.align		4
.L_3:
        /*0018*/ 	.byte	0x04, 0x12
        /*001a*/ 	.short	(.L_5 - .L_4)
	.align		4
.L_4:
        /*001c*/ 	.word	index@(_Z10CudaKernelPfS_mmm)
        /*0020*/ 	.word	0x00000000
.L_5:


//--------------------- .nv.compat                --------------------------
	.section	.nv.compat,"",@"SHT_CUDA_COMPAT_INFO"
	.align	4
        /*0000*/ 	.byte	0x02, 0x09, 0x00, 0x00, 0x02, 0x02, 0x01, 0x00, 0x02, 0x05, 0x05, 0x00, 0x03, 0x07, 0x01, 0x01
        /*0010*/ 	.byte	0x02, 0x03, 0x00, 0x00, 0x02, 0x06, 0x01, 0x00, 0x04, 0x0b, 0x08, 0x00, 0x09, 0x00, 0x00, 0x00
        /*0020*/ 	.byte	0x00, 0x00, 0x00, 0x00


//--------------------- .nv.info._Z10CudaKernelPfS_mmm --------------------------
	.section	.nv.info._Z10CudaKernelPfS_mmm,"",@"SHT_CUDA_INFO"
	.sectionflags	@""
	.align	4


	//----- nvinfo : EIATTR_CUDA_API_VERSION
	.align		4
        /*0000*/ 	.byte	0x04, 0x37
        /*0002*/ 	.short	(.L_7 - .L_6)
.L_6:
        /*0004*/ 	.word	0x00000082


	//----- nvinfo : EIATTR_KPARAM_INFO
	.align		4
.L_7:
        /*0008*/ 	.byte	0x04, 0x17
        /*000a*/ 	.short	(.L_9 - .L_8)
.L_8:
        /*000c*/ 	.word	0x00000000
        /*0010*/ 	.short	0x0004
        /*0012*/ 	.short	0x0020
        /*0014*/ 	.byte	0x00, 0xf0, 0x21, 0x00


	//----- nvinfo : EIATTR_KPARAM_INFO
	.align		4
.L_9:
        /*0018*/ 	.byte	0x04, 0x17
        /*001a*/ 	.short	(.L_11 - .L_10)
.L_10:
        /*001c*/ 	.word	0x00000000
        /*0020*/ 	.short	0x0003
        /*0022*/ 	.short	0x0018
        /*0024*/ 	.byte	0x00, 0xf0, 0x21, 0x00


	//----- nvinfo : EIATTR_KPARAM_INFO
	.align		4
.L_11:
        /*0028*/ 	.byte	0x04, 0x17
        /*002a*/ 	.short	(.L_13 - .L_12)
.L_12:
        /*002c*/ 	.word	0x00000000
        /*0030*/ 	.short	0x0002
        /*0032*/ 	.short	0x0010
        /*0034*/ 	.byte	0x00, 0xf0, 0x21, 0x00


	//----- nvinfo : EIATTR_KPARAM_INFO
	.align		4
.L_13:
        /*0038*/ 	.byte	0x04, 0x17
        /*003a*/ 	.short	(.L_15 - .L_14)
.L_14:
        /*003c*/ 	.word	0x00000000
        /*0040*/ 	.short	0x0001
        /*0042*/ 	.short	0x0008
        /*0044*/ 	.byte	0x00, 0xf5, 0x21, 0x00


	//----- nvinfo : EIATTR_KPARAM_INFO
	.align		4
.L_15:
        /*0048*/ 	.byte	0x04, 0x17
        /*004a*/ 	.short	(.L_17 - .L_16)
.L_16:
        /*004c*/ 	.word	0x00000000
        /*0050*/ 	.short	0x0000
        /*0052*/ 	.short	0x0000
        /*0054*/ 	.byte	0x00, 0xf5, 0x21, 0x00


	//----- nvinfo : EIATTR_SPARSE_MMA_MASK
	.align		4
.L_17:
        /*0058*/ 	.byte	0x03, 0x50
        /*005a*/ 	.short	0x0000


	//----- nvinfo : EIATTR_MAXREG_COUNT
	.align		4
        /*005c*/ 	.byte	0x03, 0x1b
        /*005e*/ 	.short	0x00ff


	//----- nvinfo : EIATTR_MERCURY_ISA_VERSION
	.align		4
        /*0060*/ 	.byte	0x03, 0x5f
        /*0062*/ 	.short	0x0101


	//----- nvinfo : EIATTR_VRC_CTA_INIT_COUNT
	.align		4
        /*0064*/ 	.byte	0x02, 0x4a
	.zero		1
	.zero		1


	//----- nvinfo : EIATTR_EXIT_INSTR_OFFSETS
	.align		4
        /*0068*/ 	.byte	0x04, 0x1c
        /*006a*/ 	.short	(.L_19 - .L_18)


	//   ....[0]....
.L_18:
        /*006c*/ 	.word	0x000007f0


	//----- nvinfo : EIATTR_CBANK_PARAM_SIZE
	.align		4
.L_19:
        /*0070*/ 	.byte	0x03, 0x19
        /*0072*/ 	.short	0x0028


	//----- nvinfo : EIATTR_PARAM_CBANK
	.align		4
        /*0074*/ 	.byte	0x04, 0x0a
        /*0076*/ 	.short	(.L_21 - .L_20)
	.align		4
.L_20:
        /*0078*/ 	.word	index@(.nv.constant0._Z10CudaKernelPfS_mmm)
        /*007c*/ 	.short	0x0380
        /*007e*/ 	.short	0x0028


	//----- nvinfo : EIATTR_SW_WAR
	.align		4
.L_21:
        /*0080*/ 	.byte	0x04, 0x36
        /*0082*/ 	.short	(.L_23 - .L_22)
.L_22:
        /*0084*/ 	.word	0x00000008
.L_23:


//--------------------- .nv.callgraph             --------------------------
	.section	.nv.callgraph,"",@"SHT_CUDA_CALLGRAPH"
	.align	4
	.sectionentsize	8
	.align		4
        /*0000*/ 	.word	0x00000000
	.align		4
        /*0004*/ 	.word	0xffffffff
	.align		4
        /*0008*/ 	.word	0x00000000
	.align		4
        /*000c*/ 	.word	0xfffffffe
	.align		4
        /*0010*/ 	.word	0x00000000
	.align		4
        /*0014*/ 	.word	0xfffffffd
	.align		4
        /*0018*/ 	.word	0x00000000
	.align		4
        /*001c*/ 	.word	0xfffffffc


//--------------------- .text._Z10CudaKernelPfS_mmm --------------------------
	.section	.text._Z10CudaKernelPfS_mmm,"ax",@progbits
	.align	128
        .global         _Z10CudaKernelPfS_mmm
        .type           _Z10CudaKernelPfS_mmm,@function
        .size           _Z10CudaKernelPfS_mmm,(.L_x_6 - _Z10CudaKernelPfS_mmm)
        .other          _Z10CudaKernelPfS_mmm,@"STO_CUDA_ENTRY STV_DEFAULT"
_Z10CudaKernelPfS_mmm:
.text._Z10CudaKernelPfS_mmm:
[----:B------:R-:W-:Y:S08]  /*0000*/  LDC R1, c[0x0][0x37c] ;  /* 0x0000df00ff017b82 */ /* 0x000ff00000000800 */
[----:B------:R-:W0:Y:S01]  /*0010*/  LDC.64 R2, c[0x0][0x390] ;  /* 0x0000e400ff027b82 */ /* 0x000e220000000a00 */
[----:B------:R-:W1:Y:S01]  /*0020*/  S2R R4, SR_TID.X ;  /* 0x0000000000047919 */ /* 0x000e620000002100 */
[----:B------:R-:W-:Y:S01]  /*0030*/  IMAD.MOV.U32 R5, RZ, RZ, RZ ;  /* 0x000000ffff057224 */ /* 0x000fe200078e00ff */
[----:B------:R-:W2:Y:S01]  /*0040*/  LDCU.64 UR4, c[0x0][0x358] ;  /* 0x00006b00ff0477ac */ /* 0x000ea20008000a00 */
[----:B------:R-:W-:-:S04]  /*0050*/  IMAD.MOV.U32 R0, RZ, RZ, RZ ;  /* 0x000000ffff007224 */ /* 0x000fc800078e00ff */
[----:B------:R-:W1:Y:S08]  /*0060*/  S2UR UR6, SR_CTAID.X ;  /* 0x00000000000679c3 */ /* 0x000e700000002500 */
[----:B------:R-:W1:Y:S01]  /*0070*/  LDC.64 R8, c[0x0][0x398] ;  /* 0x0000e600ff087b82 */ /* 0x000e620000000a00 */
[----:B0-----:R-:W-:-:S04]  /*0080*/  ISETP.NE.U32.AND P0, PT, R2, RZ, PT ;  /* 0x000000ff0200720c */ /* 0x001fc80003f05070 */
[----:B------:R-:W-:Y:S01]  /*0090*/  ISETP.NE.AND.EX P0, PT, R3, RZ, PT, P0 ;  /* 0x000000ff0300720c */ /* 0x000fe20003f05300 */
[----:B-1----:R-:W-:-:S04]  /*00a0*/  IMAD.WIDE.U32 R4, R8, UR6, R4 ;  /* 0x0000000608047c25 */ /* 0x002fc8000f8e0004 */
[----:B------:R-:W-:-:S08]  /*00b0*/  IMAD R9, R9, UR6, R5 ;  /* 0x0000000609097c24 */ /* 0x000fd0000f8e0205 */
[----:B--2---:R-:W-:Y:S05]  /*00c0*/  @!P0 BRA `(.L_x_0) ;  /* 0x0000000400b88947 */ /* 0x004fea0003800000 */
[----:B------:R-:W0:Y:S01]  /*00d0*/  LDCU.64 UR6, c[0x0][0x380] ;  /* 0x00007000ff0677ac */ /* 0x000e220008000a00 */
[C---:B------:R-:W-:Y:S01]  /*00e0*/  ISETP.GE.U32.AND P0, PT, R2.reuse, 0x10, PT ;  /* 0x000000100200780c */ /* 0x040fe20003f06070 */
[----:B------:R-:W-:Y:S01]  /*00f0*/  HFMA2 R0, -RZ, RZ, 0, 0 ;  /* 0x00000000ff007431 */ /* 0x000fe200000001ff */
[----:B------:R-:W-:Y:S02]  /*0100*/  LOP3.LUT R22, R2, 0xf, RZ, 0xc0, !PT ;  /* 0x0000000f02167812 */ /* 0x000fe400078ec0ff */
[----:B------:R-:W-:Y:S02]  /*0110*/  ISETP.GE.U32.AND.EX P0, PT, R3, RZ, PT, P0 ;  /* 0x000000ff0300720c */ /* 0x000fe40003f06100 */
[----:B------:R-:W-:-:S04]  /*0120*/  ISETP.NE.U32.AND P1, PT, R22, RZ, PT ;  /* 0x000000ff1600720c */ /* 0x000fc80003f25070 */
[----:B------:R-:W-:Y:S02]  /*0130*/  ISETP.NE.AND.EX P1, PT, RZ, RZ, PT, P1 ;  /* 0x000000ffff00720c */ /* 0x000fe40003f25310 */
[----:B0-----:R-:W-:-:S04]  /*0140*/  LEA R6, P2, R4, UR6, 0x2 ;  /* 0x0000000604067c11 */ /* 0x001fc8000f8410ff */
[----:B------:R-:W-:Y:S01]  /*0150*/  LEA.HI.X R7, R4, UR7, R9, 0x2, P2 ;  /* 0x0000000704077c11 */ /* 0x000fe200090f1409 */
[----:B------:R-:W-:Y:S08]  /*0160*/  @!P0 BRA `(.L_x_1) ;  /* 0x0000000000a88947 */ /* 0x000ff00003800000 */
[----:B------:R-:W0:Y:S01]  /*0170*/  LDC R24, c[0x0][0x394] ;  /* 0x0000e500ff187b82 */ /* 0x000e220000000800 */
[----:B------:R-:W-:Y:S01]  /*0180*/  LOP3.LUT R26, R2, 0xfffffff0, RZ, 0xc0, !PT ;  /* 0xfffffff0021a7812 */ /* 0x000fe200078ec0ff */
[----:B------:R-:W-:-:S07]  /*0190*/  IMAD.MOV.U32 R0, RZ, RZ, RZ ;  /* 0x000000ffff007224 */ /* 0x000fce00078e00ff */
.L_x_2:
[----:B------:R-:W2:Y:S04]  /*01a0*/  LDG.E R21, desc[UR4][R6.64] ;  /* 0x0000000406157981 */ /* 0x000ea8000c1e1900 */
[----:B------:R-:W3:Y:S04]  /*01b0*/  LDG.E R20, desc[UR4][R6.64+0x4] ;  /* 0x0000040406147981 */ /* 0x000ee8000c1e1900 */
[----:B------:R-:W4:Y:S04]  /*01c0*/  LDG.E R23, desc[UR4][R6.64+0x8] ;  /* 0x0000080406177981 */ /* 0x000f28000c1e1900 */
[----:B------:R-:W5:Y:S04]  /*01d0*/  LDG.E R25, desc[UR4][R6.64+0xc] ;  /* 0x00000c0406197981 */ /* 0x000f68000c1e1900 */
        /* <DEDUP_REMOVED lines=11> */
[----:B------:R1:W5:Y:S01]  /*0290*/  LDG.E R3, desc[UR4][R6.64+0x3c] ;  /* 0x00003c0406037981 */ /* 0x000362000c1e1900 */
[----:B------:R-:W-:-:S04]  /*02a0*/  IADD3 R26, P0, PT, R26, -0x10, RZ ;  /* 0xfffffff01a1a7810 */ /* 0x000fc80007f1e0ff */
[----:B0-----:R-:W-:Y:S02]  /*02b0*/  IADD3.X R24, PT, PT, R24, -0x1, RZ, P0, !PT ;  /* 0xffffffff18187810 */ /* 0x001fe400007fe4ff */
[----:B------:R-:W-:Y:S02]  /*02c0*/  ISETP.NE.U32.AND P0, PT, R26, RZ, PT ;  /* 0x000000ff1a00720c */ /* 0x000fe40003f05070 */
[----:B-1----:R-:W-:Y:S02]  /*02d0*/  IADD3 R6, P2, PT, R6, 0x40, RZ ;  /* 0x0000004006067810 */ /* 0x002fe40007f5e0ff */
[----:B------:R-:W-:Y:S02]  /*02e0*/  ISETP.NE.AND.EX P0, PT, R24, RZ, PT, P0 ;  /* 0x000000ff1800720c */ /* 0x000fe40003f05300 */
[----:B------:R-:W-:Y:S01]  /*02f0*/  IADD3.X R7, PT, PT, RZ, R7, RZ, P2, !PT ;  /* 0x00000007ff077210 */ /* 0x000fe200017fe4ff */
[----:B--2---:R-:W-:-:S04]  /*0300*/  FADD R21, R21, R0 ;  /* 0x0000000015157221 */ /* 0x004fc80000000000 */
[----:B---3--:R-:W-:-:S04]  /*0310*/  FADD R20, R21, R20 ;  /* 0x0000001415147221 */ /* 0x008fc80000000000 */
[----:B----4-:R-:W-:-:S04]  /*0320*/  FADD R20, R20, R23 ;  /* 0x0000001714147221 */ /* 0x010fc80000000000 */
[----:B-----5:R-:W-:-:S04]  /*0330*/  FADD R20, R20, R25 ;  /* 0x0000001914147221 */ /* 0x020fc80000000000 */
[----:B------:R-:W-:-:S04]  /*0340*/  FADD R19, R20, R19 ;  /* 0x0000001314137221 */ /* 0x000fc80000000000 */
        /* <DEDUP_REMOVED lines=10> */
[----:B------:R-:W-:Y:S01]  /*03f0*/  FADD R0, R10, R3 ;  /* 0x000000030a007221 */ /* 0x000fe20000000000 */
[----:B------:R-:W-:Y:S06]  /*0400*/  @P0 BRA `(.L_x_2) ;  /* 0xfffffffc00640947 */ /* 0x000fec000383ffff */
.L_x_1:
[----:B------:R-:W-:Y:S05]  /*0410*/  @!P1 BRA `(.L_x_0) ;  /* 0x0000000000e49947 */ /* 0x000fea0003800000 */
[----:B------:R-:W-:Y:S02]  /*0420*/  ISETP.GE.U32.AND P0, PT, R22, 0x8, PT ;  /* 0x000000081600780c */ /* 0x000fe40003f06070 */
[----:B------:R-:W-:Y:S02]  /*0430*/  LOP3.LUT R13, R2, 0x7, RZ, 0xc0, !PT ;  /* 0x00000007020d7812 */ /* 0x000fe400078ec0ff */
[----:B------:R-:W-:Y:S02]  /*0440*/  ISETP.GE.U32.AND.EX P0, PT, RZ, RZ, PT, P0 ;  /* 0x000000ffff00720c */ /* 0x000fe40003f06100 */
[----:B------:R-:W-:-:S04]  /*0450*/  ISETP.NE.U32.AND P1, PT, R13, RZ, PT ;  /* 0x000000ff0d00720c */ /* 0x000fc80003f25070 */
[----:B------:R-:W-:-:S07]  /*0460*/  ISETP.NE.AND.EX P1, PT, RZ, RZ, PT, P1 ;  /* 0x000000ffff00720c */ /* 0x000fce0003f25310 */
[----:B------:R-:W-:Y:S06]  /*0470*/  @!P0 BRA `(.L_x_3) ;  /* 0x0000000000508947 */ /* 0x000fec0003800000 */
[----:B------:R-:W2:Y:S04]  /*0480*/  LDG.E R3, desc[UR4][R6.64] ;  /* 0x0000000406037981 */ /* 0x000ea8000c1e1900 */
[----:B------:R-:W3:Y:S04]  /*0490*/  LDG.E R8, desc[UR4][R6.64+0x4] ;  /* 0x0000040406087981 */ /* 0x000ee8000c1e1900 */
[----:B------:R-:W4:Y:S04]  /*04a0*/  LDG.E R10, desc[UR4][R6.64+0x8] ;  /* 0x00000804060a7981 */ /* 0x000f28000c1e1900 */
[----:B------:R-:W5:Y:S04]  /*04b0*/  LDG.E R12, desc[UR4][R6.64+0xc] ;  /* 0x00000c04060c7981 */ /* 0x000f68000c1e1900 */
[----:B------:R-:W5:Y:S04]  /*04c0*/  LDG.E R14, desc[UR4][R6.64+0x10] ;  /* 0x00001004060e7981 */ /* 0x000f68000c1e1900 */
[----:B------:R-:W5:Y:S04]  /*04d0*/  LDG.E R16, desc[UR4][R6.64+0x14] ;  /* 0x0000140406107981 */ /* 0x000f68000c1e1900 */
[----:B------:R-:W5:Y:S04]  /*04e0*/  LDG.E R18, desc[UR4][R6.64+0x18] ;  /* 0x0000180406127981 */ /* 0x000f68000c1e1900 */
[----:B------:R0:W5:Y:S01]  /*04f0*/  LDG.E R20, desc[UR4][R6.64+0x1c] ;  /* 0x00001c0406147981 */ /* 0x000162000c1e1900 */
[----:B--2---:R-:W-:-:S04]  /*0500*/  FADD R3, R0, R3 ;  /* 0x0000000300037221 */ /* 0x004fc80000000000 */
[----:B---3--:R-:W-:Y:S01]  /*0510*/  FADD R3, R3, R8 ;  /* 0x0000000803037221 */ /* 0x008fe20000000000 */
[----:B------:R-:W-:-:S03]  /*0520*/  IADD3 R8, P0, PT, R6, 0x20, RZ ;  /* 0x0000002006087810 */ /* 0x000fc60007f1e0ff */
[----:B----4-:R-:W-:Y:S01]  /*0530*/  FADD R3, R3, R10 ;  /* 0x0000000a03037221 */ /* 0x010fe20000000000 */
[----:B0-----:R-:W-:Y:S01]  /*0540*/  MOV R6, R8 ;  /* 0x0000000800067202 */ /* 0x001fe20000000f00 */
[----:B------:R-:W-:Y:S02]  /*0550*/  IMAD.X R11, RZ, RZ, R7, P0 ;  /* 0x000000ffff0b7224 */ /* 0x000fe400000e0607 */
[----:B-----5:R-:W-:Y:S02]  /*0560*/  FADD R3, R3, R12 ;  /* 0x0000000c03037221 */ /* 0x020fe40000000000 */
[----:B------:R-:W-:Y:S02]  /*0570*/  IMAD.MOV.U32 R7, RZ, RZ, R11 ;  /* 0x000000ffff077224 */ /* 0x000fe400078e000b */
[----:B------:R-:W-:-:S04]  /*0580*/  FADD R3, R3, R14 ;  /* 0x0000000e03037221 */ /* 0x000fc80000000000 */
[----:B------:R-:W-:-:S04]  /*0590*/  FADD R3, R3, R16 ;  /* 0x0000001003037221 */ /* 0x000fc80000000000 */
[----:B------:R-:W-:-:S04]  /*05a0*/  FADD R3, R3, R18 ;  /* 0x0000001203037221 */ /* 0x000fc80000000000 */
[----:B------:R-:W-:-:S07]  /*05b0*/  FADD R0, R3, R20 ;  /* 0x0000001403007221 */ /* 0x000fce0000000000 */
.L_x_3:
[----:B------:R-:W-:Y:S05]  /*05c0*/  @!P1 BRA `(.L_x_0) ;  /* 0x0000000000789947 */ /* 0x000fea0003800000 */
[----:B------:R-:W-:-:S04]  /*05d0*/  ISETP.GE.U32.AND P0, PT, R13, 0x4, PT ;  /* 0x000000040d00780c */ /* 0x000fc80003f06070 */
[----:B------:R-:W-:-:S13]  /*05e0*/  ISETP.GE.U32.AND.EX P0, PT, RZ, RZ, PT, P0 ;  /* 0x000000ffff00720c */ /* 0x000fda0003f06100 */
[----:B------:R-:W2:Y:S04]  /*05f0*/  @P0 LDG.E R3, desc[UR4][R6.64] ;  /* 0x0000000406030981 */ /* 0x000ea8000c1e1900 */
[----:B------:R-:W3:Y:S04]  /*0600*/  @P0 LDG.E R12, desc[UR4][R6.64+0x4] ;  /* 0x00000404060c0981 */ /* 0x000ee8000c1e1900 */
[----:B------:R-:W4:Y:S04]  /*0610*/  @P0 LDG.E R14, desc[UR4][R6.64+0x8] ;  /* 0x00000804060e0981 */ /* 0x000f28000c1e1900 */
[----:B------:R0:W5:Y:S01]  /*0620*/  @P0 LDG.E R11, desc[UR4][R6.64+0xc] ;  /* 0x00000c04060b0981 */ /* 0x000162000c1e1900 */
[----:B------:R-:W-:Y:S01]  /*0630*/  HFMA2 R10, -RZ, RZ, 0, 0 ;  /* 0x00000000ff0a7431 */ /* 0x000fe200000001ff */
[----:B------:R-:W-:-:S02]  /*0640*/  LOP3.LUT R8, R2, 0x3, RZ, 0xc0, !PT ;  /* 0x0000000302087812 */ /* 0x000fc400078ec0ff */
[----:B------:R-:W-:Y:S02]  /*0650*/  @P0 IADD3 R2, P2, PT, R6, 0x10, RZ ;  /* 0x0000001006020810 */ /* 0x000fe40007f5e0ff */
[----:B------:R-:W-:Y:S02]  /*0660*/  ISETP.NE.U32.AND P1, PT, R8, RZ, PT ;  /* 0x000000ff0800720c */ /* 0x000fe40003f25070 */
[----:B0-----:R-:W-:Y:S02]  /*0670*/  @P0 MOV R6, R2 ;  /* 0x0000000200060202 */ /* 0x001fe40000000f00 */
[----:B------:R-:W-:Y:S01]  /*0680*/  ISETP.NE.AND.EX P1, PT, R10, RZ, PT, P1 ;  /* 0x000000ff0a00720c */ /* 0x000fe20003f25310 */
[----:B--2---:R-:W-:-:S04]  /*0690*/  @P0 FADD R3, R0, R3 ;  /* 0x0000000300030221 */ /* 0x004fc80000000000 */
[----:B---3--:R-:W-:-:S04]  /*06a0*/  @P0 FADD R3, R3, R12 ;  /* 0x0000000c03030221 */ /* 0x008fc80000000000 */
[----:B----4-:R-:W-:Y:S01]  /*06b0*/  @P0 FADD R14, R3, R14 ;  /* 0x0000000e030e0221 */ /* 0x010fe20000000000 */
[----:B------:R-:W-:-:S03]  /*06c0*/  @P0 IMAD.X R3, RZ, RZ, R7, P2 ;  /* 0x000000ffff030224 */ /* 0x000fc600010e0607 */
[----:B-----5:R-:W-:Y:S01]  /*06d0*/  @P0 FADD R0, R14, R11 ;  /* 0x0000000b0e000221 */ /* 0x020fe20000000000 */
[----:B------:R-:W-:Y:S01]  /*06e0*/  @P0 IMAD.MOV.U32 R7, RZ, RZ, R3 ;  /* 0x000000ffff070224 */ /* 0x000fe200078e0003 */
[----:B------:R-:W-:Y:S06]  /*06f0*/  @!P1 BRA `(.L_x_0) ;  /* 0x00000000002c9947 */ /* 0x000fec0003800000 */
.L_x_4:
[----:B------:R-:W-:Y:S01]  /*0700*/  IMAD.MOV.U32 R3, RZ, RZ, R7 ;  /* 0x000000ffff037224 */ /* 0x000fe200078e0007 */
[----:B------:R-:W-:-:S05]  /*0710*/  MOV R2, R6 ;  /* 0x0000000600027202 */ /* 0x000fca0000000f00 */
[----:B------:R-:W2:Y:S01]  /*0720*/  LDG.E R3, desc[UR4][R2.64] ;  /* 0x0000000402037981 */ /* 0x000ea2000c1e1900 */
[----:B------:R-:W-:Y:S02]  /*0730*/  IADD3 R8, P0, PT, R8, -0x1, RZ ;  /* 0xffffffff08087810 */ /* 0x000fe40007f1e0ff */
[----:B------:R-:W-:Y:S02]  /*0740*/  IADD3 R6, P1, PT, R6, 0x4, RZ ;  /* 0x0000000406067810 */ /* 0x000fe40007f3e0ff */
[----:B------:R-:W-:Y:S02]  /*0750*/  IADD3.X R10, PT, PT, R10, -0x1, RZ, P0, !PT ;  /* 0xffffffff0a0a7810 */ /* 0x000fe400007fe4ff */
[----:B------:R-:W-:Y:S02]  /*0760*/  ISETP.NE.U32.AND P0, PT, R8, RZ, PT ;  /* 0x000000ff0800720c */ /* 0x000fe40003f05070 */
[----:B------:R-:W-:Y:S02]  /*0770*/  IADD3.X R7, PT, PT, RZ, R7, RZ, P1, !PT ;  /* 0x00000007ff077210 */ /* 0x000fe40000ffe4ff */
[----:B------:R-:W-:Y:S01]  /*0780*/  ISETP.NE.AND.EX P0, PT, R10, RZ, PT, P0 ;  /* 0x000000ff0a00720c */ /* 0x000fe20003f05300 */
[----:B--2---:R-:W-:-:S12]  /*0790*/  FADD R0, R3, R0 ;  /* 0x0000000003007221 */ /* 0x004fd80000000000 */
[----:B------:R-:W-:Y:S05]  /*07a0*/  @P0 BRA `(.L_x_4) ;  /* 0xfffffffc00d40947 */ /* 0x000fea000383ffff */
.L_x_0:
[----:B------:R-:W0:Y:S02]  /*07b0*/  LDCU.64 UR6, c[0x0][0x388] ;  /* 0x00007100ff0677ac */ /* 0x000e240008000a00 */
[----:B0-----:R-:W-:-:S04]  /*07c0*/  LEA R2, P0, R4, UR6, 0x2 ;  /* 0x0000000604027c11 */ /* 0x001fc8000f8010ff */
[----:B------:R-:W-:-:S05]  /*07d0*/  LEA.HI.X R3, R4, UR7, R9, 0x2, P0 ;  /* 0x0000000704037c11 */ /* 0x000fca00080f1409 */
[----:B------:R-:W-:Y:S01]  /*07e0*/  STG.E desc[UR4][R2.64], R0 ;  /* 0x0000000002007986 */ /* 0x000fe2000c101904 */
[----:B------:R-:W-:Y:S05]  /*07f0*/  EXIT ;  /* 0x000000000000794d */ /* 0x000fea0003800000 */
.L_x_5:
[----:B------:R-:W-:-:S00]  /*0800*/  BRA `(.L_x_5) ;  /* 0xfffffffc00fc7947 */ /* 0x000fc0000383ffff */
[----:B------:R-:W-:-:S00]  /*0810*/  NOP ;  /* 0x0000000000007918 */ /* 0x000fc00000000000 */
        /* <DEDUP_REMOVED lines=14> */
.L_x_6:


//--------------------- .nv.shared.reserved.0     --------------------------
	.section	.nv.shared.reserved.0,"aw",@nobits
	.weak		__nv_reservedSMEM_offset_0_alias
	.size		__nv_reservedSMEM_offset_0_alias, 0, 64
	.other		__nv_reservedSMEM_offset_0_alias,@"STO_CUDA_RESERVED_SHARED STV_DEFAULT"
__nv_reservedSMEM_offset_0_alias:
	.zero		0
	.zero		64


//--------------------- .nv.constant0._Z10CudaKernelPfS_mmm --------------------------
	.section	.nv.constant0._Z10CudaKernelPfS_mmm,"a",@progbits
	.sectionflags	@""
	.align	4
.nv.constant0._Z10CudaKernelPfS_mmm:
	.zero		936


//--------------------- SYMBOLS --------------------------

	.type		.nv.reservedSmem.offset0,@object
	.size		.nv.reservedSmem.offset0,0x4
